//
// Generated by NVIDIA NVVM Compiler
//
// Compiler Build ID: CL-36424714
// Cuda compilation tools, release 13.0, V13.0.88
// Based on NVVM 20.0.0
//

.version 9.0
.target sm_100
.address_size 64

	// .globl	_Z7szorzasi
.global .align 4 .b8 dev_A[20];
.global .align 4 .b8 dev_B[20];
.global .align 4 .b8 dev_C[20];

.visible .entry _Z7szorzasi(
	.param .u32 _Z7szorzasi_param_0
)
{
	.reg .b32 	%r<5>;
	.reg .b64 	%rd<4>;

	ld.param.u32 	%r1, [_Z7szorzasi_param_0];
	mov.u32 	%r2, %tid.x;
	mul.wide.u32 	%rd1, %r2, 4;
	mov.u64 	%rd2, dev_A;
	add.s64 	%rd3, %rd2, %rd1;
	ld.global.u32 	%r3, [%rd3];
	mul.lo.s32 	%r4, %r3, %r1;
	st.global.u32 	[%rd3], %r4;
	ret;

}
	// .globl	_Z19vector_elemwise_addv
.visible .entry _Z19vector_elemwise_addv()
{
	.reg .b32 	%r<5>;
	.reg .b64 	%rd<8>;

	mov.u32 	%r1, %tid.x;
	mul.wide.u32 	%rd1, %r1, 4;
	mov.u64 	%rd2, dev_A;
	add.s64 	%rd3, %rd2, %rd1;
	ld.global.u32 	%r2, [%rd3];
	mov.u64 	%rd4, dev_B;
	add.s64 	%rd5, %rd4, %rd1;
	ld.global.u32 	%r3, [%rd5];
	add.s32 	%r4, %r3, %r2;
	mov.u64 	%rd6, dev_C;
	add.s64 	%rd7, %rd6, %rd1;
	st.global.u32 	[%rd7], %r4;
	ret;

}


// ===== COMPILED SASS (sm_100) =====

	.target	sm_100

	.elftype	@"ET_EXEC"


//--------------------- .note.nv.tkinfo           --------------------------
	.section	.note.nv.tkinfo,"",@"SHT_NOTE"
	.sectionflags	@"SHF_NOTE_NV_TKINFO"
	.tkinfo
        /*0018*/ 	.word	0x00000002
        /*0030*/ 	.string	""
        /*0030*/ 	.string	"ptxas"
        /*0030*/ 	.string	"Cuda compilation tools, release 13.0, V13.0.88"
        /*0030*/ 	.string	"Build cuda_13.0.r13.0/compiler.36424714_0"
        /*0030*/ 	.string	"-arch sm_100 -m 64 "



//--------------------- .note.nv.cuinfo           --------------------------
	.section	.note.nv.cuinfo,"",@"SHT_NOTE"
	.sectionflags	@"SHF_NOTE_NV_CUINFO"
        /*0018*/ 	.short	0x0002
        /*001a*/ 	.short	0x0064
        /*001c*/ 	.short	0x0082
	.zero		2


//--------------------- .nv.info                  --------------------------
	.section	.nv.info,"",@"SHT_CUDA_INFO"
	.align	4


	//----- nvinfo : EIATTR_REGCOUNT
	.align		4
        /*0000*/ 	.byte	0x04, 0x2f
        /*0002*/ 	.short	(.L_4 - .L_3)
	.align		4
.L_3:
        /*0004*/ 	.word	index@(_Z7szorzasi)
        /*0008*/ 	.word	0x00000008


	//----- nvinfo : EIATTR_FRAME_SIZE
	.align		4
.L_4:
        /*000c*/ 	.byte	0x04, 0x11
        /*000e*/ 	.short	(.L_6 - .L_5)
	.align		4
.L_5:
        /*0010*/ 	.word	index@(_Z7szorzasi)
        /*0014*/ 	.word	0x00000000


	//----- nvinfo : EIATTR_REGCOUNT
	.align		4
.L_6:
        /*0018*/ 	.byte	0x04, 0x2f
        /*001a*/ 	.short	(.L_8 - .L_7)
	.align		4
.L_7:
        /*001c*/ 	.word	index@(_Z19vector_elemwise_addv)
        /*0020*/ 	.word	0x0000000c


	//----- nvinfo : EIATTR_FRAME_SIZE
	.align		4
.L_8:
        /*0024*/ 	.byte	0x04, 0x11
        /*0026*/ 	.short	(.L_10 - .L_9)
	.align		4
.L_9:
        /*0028*/ 	.word	index@(_Z19vector_elemwise_addv)
        /*002c*/ 	.word	0x00000000


	//----- nvinfo : EIATTR_MIN_STACK_SIZE
	.align		4
.L_10:
        /*0030*/ 	.byte	0x04, 0x12
        /*0032*/ 	.short	(.L_12 - .L_11)
	.align		4
.L_11:
        /*0034*/ 	.word	index@(_Z19vector_elemwise_addv)
        /*0038*/ 	.word	0x00000000


	//----- nvinfo : EIATTR_MIN_STACK_SIZE
	.align		4
.L_12:
        /*003c*/ 	.byte	0x04, 0x12
        /*003e*/ 	.short	(.L_14 - .L_13)
	.align		4
.L_13:
        /*0040*/ 	.word	index@(_Z7szorzasi)
        /*0044*/ 	.word	0x00000000
.L_14:


//--------------------- .nv.compat                --------------------------
	.section	.nv.compat,"",@"SHT_CUDA_COMPAT_INFO"
	.align	4
        /*0000*/ 	.byte	0x02, 0x09, 0x00, 0x00, 0x02, 0x02, 0x01, 0x00, 0x02, 0x05, 0x05, 0x00, 0x03, 0x07, 0x01, 0x01
        /*0010*/ 	.byte	0x02, 0x03, 0x00, 0x00, 0x02, 0x06, 0x01, 0x00, 0x04, 0x0b, 0x08, 0x00, 0x09, 0x00, 0x00, 0x00
        /*0020*/ 	.byte	0x00, 0x00, 0x00, 0x00


//--------------------- .nv.info._Z19vector_elemwise_addv --------------------------
	.section	.nv.info._Z19vector_elemwise_addv,"",@"SHT_CUDA_INFO"
	.sectionflags	@""
	.align	4


	//----- nvinfo : EIATTR_CUDA_API_VERSION
	.align		4
        /*0000*/ 	.byte	0x04, 0x37
        /*0002*/ 	.short	(.L_16 - .L_15)
.L_15:
        /*0004*/ 	.word	0x00000082


	//----- nvinfo : EIATTR_SPARSE_MMA_MASK
	.align		4
.L_16:
        /*0008*/ 	.byte	0x03, 0x50
        /*000a*/ 	.short	0x0000


	//----- nvinfo : EIATTR_MAXREG_COUNT
	.align		4
        /*000c*/ 	.byte	0x03, 0x1b
        /*000e*/ 	.short	0x00ff


	//----- nvinfo : EIATTR_MERCURY_ISA_VERSION
	.align		4
        /*0010*/ 	.byte	0x03, 0x5f
        /*0012*/ 	.short	0x0101


	//----- nvinfo : EIATTR_VRC_CTA_INIT_COUNT
	.align		4
        /*0014*/ 	.byte	0x02, 0x4a
	.zero		1
	.zero		1


	//----- nvinfo : EIATTR_EXIT_INSTR_OFFSETS
	.align		4
        /*0018*/ 	.byte	0x04, 0x1c
        /*001a*/ 	.short	(.L_18 - .L_17)


	//   ....[0]....
.L_17:
        /*001c*/ 	.word	0x000000d0


	//----- nvinfo : EIATTR_SW_WAR
	.align		4
.L_18:
        /*0020*/ 	.byte	0x04, 0x36
        /*0022*/ 	.short	(.L_20 - .L_19)
.L_19:
        /*0024*/ 	.word	0x00000008
.L_20:


//--------------------- .nv.info._Z7szorzasi      --------------------------
	.section	.nv.info._Z7szorzasi,"",@"SHT_CUDA_INFO"
	.sectionflags	@""
	.align	4


	//----- nvinfo : EIATTR_CUDA_API_VERSION
	.align		4
        /*0000*/ 	.byte	0x04, 0x37
        /*0002*/ 	.short	(.L_22 - .L_21)
.L_21:
        /*0004*/ 	.word	0x00000082


	//----- nvinfo : EIATTR_KPARAM_INFO
	.align		4
.L_22:
        /*0008*/ 	.byte	0x04, 0x17
        /*000a*/ 	.short	(.L_24 - .L_23)
.L_23:
        /*000c*/ 	.word	0x00000000
        /*0010*/ 	.short	0x0000
        /*0012*/ 	.short	0x0000
        /*0014*/ 	.byte	0x00, 0xf0, 0x11, 0x00


	//----- nvinfo : EIATTR_SPARSE_MMA_MASK
	.align		4
.L_24:
        /*0018*/ 	.byte	0x03, 0x50
        /*001a*/ 	.short	0x0000


	//----- nvinfo : EIATTR_MAXREG_COUNT
	.align		4
        /*001c*/ 	.byte	0x03, 0x1b
        /*001e*/ 	.short	0x00ff


	//----- nvinfo : EIATTR_MERCURY_ISA_VERSION
	.align		4
        /*0020*/ 	.byte	0x03, 0x5f
        /*0022*/ 	.short	0x0101


	//----- nvinfo : EIATTR_VRC_CTA_INIT_COUNT
	.align		4
        /*0024*/ 	.byte	0x02, 0x4a
	.zero		1
	.zero		1


	//----- nvinfo : EIATTR_EXIT_INSTR_OFFSETS
	.align		4
        /*0028*/ 	.byte	0x04, 0x1c
        /*002a*/ 	.short	(.L_26 - .L_25)


	//   ....[0]....
.L_25:
        /*002c*/ 	.word	0x00000090


	//----- nvinfo : EIATTR_CBANK_PARAM_SIZE
	.align		4
.L_26:
        /*0030*/ 	.byte	0x03, 0x19
        /*0032*/ 	.short	0x0004


	//----- nvinfo : EIATTR_PARAM_CBANK
	.align		4
        /*0034*/ 	.byte	0x04, 0x0a
        /*0036*/ 	.short	(.L_28 - .L_27)
	.align		4
.L_27:
        /*0038*/ 	.word	index@(.nv.constant0._Z7szorzasi)
        /*003c*/ 	.short	0x0380
        /*003e*/ 	.short	0x0004


	//----- nvinfo : EIATTR_SW_WAR
	.align		4
.L_28:
        /*0040*/ 	.byte	0x04, 0x36
        /*0042*/ 	.short	(.L_30 - .L_29)
.L_29:
        /*0044*/ 	.word	0x00000008
.L_30:


//--------------------- .nv.callgraph             --------------------------
	.section	.nv.callgraph,"",@"SHT_CUDA_CALLGRAPH"
	.align	4
	.sectionentsize	8
	.align		4
        /*0000*/ 	.word	0x00000000
	.align		4
        /*0004*/ 	.word	0xffffffff
	.align		4
        /*0008*/ 	.word	0x00000000
	.align		4
        /*000c*/ 	.word	0xfffffffe
	.align		4
        /*0010*/ 	.word	0x00000000
	.align		4
        /*0014*/ 	.word	0xfffffffd
	.align		4
        /*0018*/ 	.word	0x00000000
	.align		4
        /*001c*/ 	.word	0xfffffffc


//--------------------- .nv.constant4             --------------------------
	.section	.nv.constant4,"a",@progbits
	.align	8
	.align		8
.nv.constant4:
        /*0000*/ 	.dword	dev_A
	.align		8
        /*0008*/ 	.dword	dev_B
	.align		8
        /*0010*/ 	.dword	dev_C


//--------------------- .text._Z19vector_elemwise_addv --------------------------
	.section	.text._Z19vector_elemwise_addv,"ax",@progbits
	.align	128
        .global         _Z19vector_elemwise_addv
        .type           _Z19vector_elemwise_addv,@function
        .size           _Z19vector_elemwise_addv,(.L_x_2 - _Z19vector_elemwise_addv)
        .other          _Z19vector_elemwise_addv,@"STO_CUDA_ENTRY STV_DEFAULT"
_Z19vector_elemwise_addv:
.text._Z19vector_elemwise_addv:
[----:B------:R-:W-:Y:S01]  /*0000*/  LDC R1, c[0x0][0x37c] ;  /* 0x0000df00ff017b82 */ /* 0x000fe20000000800 */
[----:B------:R-:W0:Y:S07]  /*0010*/  S2R R9, SR_TID.X ;  /* 0x0000000000097919 */ /* 0x000e2e0000002100 */
[----:B------:R-:W0:Y:S01]  /*0020*/  LDC.64 R2, c[0x4][RZ] ;  /* 0x01000000ff027b82 */ /* 0x000e220000000a00 */
[----:B------:R-:W1:Y:S07]  /*0030*/  LDCU.64 UR4, c[0x0][0x358] ;  /* 0x00006b00ff0477ac */ /* 0x000e6e0008000a00 */
[----:B------:R-:W2:Y:S08]  /*0040*/  LDC.64 R4, c[0x4][0x8] ;  /* 0x01000200ff047b82 */ /* 0x000eb00000000a00 */
[----:B------:R-:W3:Y:S01]  /*0050*/  LDC.64 R6, c[0x4][0x10] ;  /* 0x01000400ff067b82 */ /* 0x000ee20000000a00 */
[----:B0-----:R-:W-:-:S04]  /*0060*/  IMAD.WIDE.U32 R2, R9, 0x4, R2 ;  /* 0x0000000409027825 */ /* 0x001fc800078e0002 */
[C---:B--2---:R-:W-:Y:S02]  /*0070*/  IMAD.WIDE.U32 R4, R9.reuse, 0x4, R4 ;  /* 0x0000000409047825 */ /* 0x044fe400078e0004 */
[----:B-1----:R-:W2:Y:S04]  /*0080*/  LDG.E R2, desc[UR4][R2.64] ;  /* 0x0000000402027981 */ /* 0x002ea8000c1e1900 */
[----:B------:R-:W2:Y:S01]  /*0090*/  LDG.E R5, desc[UR4][R4.64] ;  /* 0x0000000404057981 */ /* 0x000ea2000c1e1900 */
[----:B---3--:R-:W-:Y:S01]  /*00a0*/  IMAD.WIDE.U32 R6, R9, 0x4, R6 ;  /* 0x0000000409067825 */ /* 0x008fe200078e0006 */
[----:B--2---:R-:W-:-:S05]  /*00b0*/  IADD3 R9, PT, PT, R2, R5, RZ ;  /* 0x0000000502097210 */ /* 0x004fca0007ffe0ff */
[----:B------:R-:W-:Y:S01]  /*00c0*/  STG.E desc[UR4][R6.64], R9 ;  /* 0x0000000906007986 */ /* 0x000fe2000c101904 */
[----:B------:R-:W-:Y:S05]  /*00d0*/  EXIT ;  /* 0x000000000000794d */ /* 0x000fea0003800000 */
.L_x_0:
[----:B------:R-:W-:-:S00]  /*00e0*/  BRA `(.L_x_0) ;  /* 0xfffffffc00fc7947 */ /* 0x000fc0000383ffff */
[----:B------:R-:W-:-:S00]  /*00f0*/  NOP ;  /* 0x0000000000007918 */ /* 0x000fc00000000000 */
        /* <DEDUP_REMOVED lines=8> */
.L_x_2:


//--------------------- .text._Z7szorzasi         --------------------------
	.section	.text._Z7szorzasi,"ax",@progbits
	.align	128
        .global         _Z7szorzasi
        .type           _Z7szorzasi,@function
        .size           _Z7szorzasi,(.L_x_3 - _Z7szorzasi)
        .other          _Z7szorzasi,@"STO_CUDA_ENTRY STV_DEFAULT"
_Z7szorzasi:
.text._Z7szorzasi:
[----:B------:R-:W-:Y:S01]  /*0000*/  LDC R1, c[0x0][0x37c] ;  /* 0x0000df00ff017b82 */ /* 0x000fe20000000800 */
[----:B------:R-:W0:Y:S07]  /*0010*/  S2R R5, SR_TID.X ;  /* 0x0000000000057919 */ /* 0x000e2e0000002100 */
[----:B------:R-:W0:Y:S01]  /*0020*/  LDC.64 R2, c[0x4][RZ] ;  /* 0x01000000ff027b82 */ /* 0x000e220000000a00 */
[----:B------:R-:W1:Y:S01]  /*0030*/  LDCU.64 UR4, c[0x0][0x358] ;  /* 0x00006b00ff0477ac */ /* 0x000e620008000a00 */
[----:B------:R-:W2:Y:S01]  /*0040*/  LDCU UR6, c[0x0][0x380] ;  /* 0x00007000ff0677ac */ /* 0x000ea20008000800 */
[----:B0-----:R-:W-:-:S05]  /*0050*/  IMAD.WIDE.U32 R2, R5, 0x4, R2 ;  /* 0x0000000405027825 */ /* 0x001fca00078e0002 */
[----:B-1----:R-:W2:Y:S02]  /*0060*/  LDG.E R0, desc[UR4][R2.64] ;  /* 0x0000000402007981 */ /* 0x002ea4000c1e1900 */
[----:B--2---:R-:W-:-:S05]  /*0070*/  IMAD R5, R0, UR6, RZ ;  /* 0x0000000600057c24 */ /* 0x004fca000f8e02ff */
[----:B------:R-:W-:Y:S01]  /*0080*/  STG.E desc[UR4][R2.64], R5 ;  /* 0x0000000502007986 */ /* 0x000fe2000c101904 */
[----:B------:R-:W-:Y:S05]  /*0090*/  EXIT ;  /* 0x000000000000794d */ /* 0x000fea0003800000 */
.L_x_1:
        /* <DEDUP_REMOVED lines=14> */
.L_x_3:


//--------------------- .nv.shared.reserved.0     --------------------------
	.section	.nv.shared.reserved.0,"aw",@nobits
	.weak		__nv_reservedSMEM_offset_0_alias
	.size		__nv_reservedSMEM_offset_0_alias, 0, 64
	.other		__nv_reservedSMEM_offset_0_alias,@"STO_CUDA_RESERVED_SHARED STV_DEFAULT"
__nv_reservedSMEM_offset_0_alias:
	.zero		0
	.zero		64


//--------------------- .nv.global                --------------------------
	.section	.nv.global,"aw",@nobits
	.align	4
.nv.global:
	.type		dev_C,@object
	.size		dev_C,(dev_A - dev_C)
dev_C:
	.zero		20
	.type		dev_A,@object
	.size		dev_A,(dev_B - dev_A)
dev_A:
	.zero		20
	.type		dev_B,@object
	.size		dev_B,(.L_1 - dev_B)
dev_B:
	.zero		20
.L_1:


//--------------------- .nv.constant0._Z19vector_elemwise_addv --------------------------
	.section	.nv.constant0._Z19vector_elemwise_addv,"a",@progbits
	.sectionflags	@""
	.align	4
.nv.constant0._Z19vector_elemwise_addv:
	.zero		896


//--------------------- .nv.constant0._Z7szorzasi --------------------------
	.section	.nv.constant0._Z7szorzasi,"a",@progbits
	.sectionflags	@""
	.align	4
.nv.constant0._Z7szorzasi:
	.zero		900


//--------------------- SYMBOLS --------------------------

	.type		.nv.reservedSmem.offset0,@object
	.size		.nv.reservedSmem.offset0,0x4
